//
// Generated by NVIDIA NVVM Compiler
//
// Compiler Build ID: CL-36424714
// Cuda compilation tools, release 13.0, V13.0.88
// Based on NVVM 20.0.0
//

.version 9.0
.target sm_100
.address_size 64

	// .globl	_Z11RangeKerneliiiPi

.visible .entry _Z11RangeKerneliiiPi(
	.param .u32 _Z11RangeKerneliiiPi_param_0,
	.param .u32 _Z11RangeKerneliiiPi_param_1,
	.param .u32 _Z11RangeKerneliiiPi_param_2,
	.param .u64 .ptr .align 1 _Z11RangeKerneliiiPi_param_3
)
{
	.reg .pred 	%p<4>;
	.reg .b32 	%r<14>;
	.reg .b64 	%rd<5>;

	ld.param.u32 	%r6, [_Z11RangeKerneliiiPi_param_0];
	ld.param.u32 	%r7, [_Z11RangeKerneliiiPi_param_1];
	ld.param.u32 	%r8, [_Z11RangeKerneliiiPi_param_2];
	ld.param.u64 	%rd2, [_Z11RangeKerneliiiPi_param_3];
	setp.lt.s32 	%p1, %r6, 1;
	@%p1 bra 	$L__BB0_4;
	mov.u32 	%r9, %ctaid.x;
	mov.u32 	%r1, %ntid.x;
	mov.u32 	%r10, %tid.x;
	mad.lo.s32 	%r13, %r9, %r1, %r10;
	setp.ge.s32 	%p2, %r13, %r6;
	@%p2 bra 	$L__BB0_4;
	mov.u32 	%r11, %nctaid.x;
	mul.lo.s32 	%r3, %r1, %r11;
	cvta.to.global.u64 	%rd1, %rd2;
$L__BB0_3:
	mad.lo.s32 	%r12, %r13, %r8, %r7;
	mul.wide.s32 	%rd3, %r13, 4;
	add.s64 	%rd4, %rd1, %rd3;
	st.global.u32 	[%rd4], %r12;
	add.s32 	%r13, %r13, %r3;
	setp.lt.s32 	%p3, %r13, %r6;
	@%p3 bra 	$L__BB0_3;
$L__BB0_4:
	ret;

}


// ===== COMPILED SASS (sm_100) =====

	.target	sm_100

	.elftype	@"ET_EXEC"


//--------------------- .note.nv.tkinfo           --------------------------
	.section	.note.nv.tkinfo,"",@"SHT_NOTE"
	.sectionflags	@"SHF_NOTE_NV_TKINFO"
	.tkinfo
        /*0018*/ 	.word	0x00000002
        /*0030*/ 	.string	""
        /*0030*/ 	.string	"ptxas"
        /*0030*/ 	.string	"Cuda compilation tools, release 13.0, V13.0.88"
        /*0030*/ 	.string	"Build cuda_13.0.r13.0/compiler.36424714_0"
        /*0030*/ 	.string	"-arch sm_100 -m 64 "



//--------------------- .note.nv.cuinfo           --------------------------
	.section	.note.nv.cuinfo,"",@"SHT_NOTE"
	.sectionflags	@"SHF_NOTE_NV_CUINFO"
        /*0018*/ 	.short	0x0002
        /*001a*/ 	.short	0x0064
        /*001c*/ 	.short	0x0082
	.zero		2


//--------------------- .nv.info                  --------------------------
	.section	.nv.info,"",@"SHT_CUDA_INFO"
	.align	4


	//----- nvinfo : EIATTR_REGCOUNT
	.align		4
        /*0000*/ 	.byte	0x04, 0x2f
        /*0002*/ 	.short	(.L_1 - .L_0)
	.align		4
.L_0:
        /*0004*/ 	.word	index@(_Z11RangeKerneliiiPi)
        /*0008*/ 	.word	0x00000010


	//----- nvinfo : EIATTR_FRAME_SIZE
	.align		4
.L_1:
        /*000c*/ 	.byte	0x04, 0x11
        /*000e*/ 	.short	(.L_3 - .L_2)
	.align		4
.L_2:
        /*0010*/ 	.word	index@(_Z11RangeKerneliiiPi)
        /*0014*/ 	.word	0x00000000


	//----- nvinfo : EIATTR_MIN_STACK_SIZE
	.align		4
.L_3:
        /*0018*/ 	.byte	0x04, 0x12
        /*001a*/ 	.short	(.L_5 - .L_4)
	.align		4
.L_4:
        /*001c*/ 	.word	index@(_Z11RangeKerneliiiPi)
        /*0020*/ 	.word	0x00000000
.L_5:


//--------------------- .nv.compat                --------------------------
	.section	.nv.compat,"",@"SHT_CUDA_COMPAT_INFO"
	.align	4
        /*0000*/ 	.byte	0x02, 0x09, 0x00, 0x00, 0x02, 0x02, 0x01, 0x00, 0x02, 0x05, 0x05, 0x00, 0x03, 0x07, 0x01, 0x01
        /*0010*/ 	.byte	0x02, 0x03, 0x00, 0x00, 0x02, 0x06, 0x01, 0x00, 0x04, 0x0b, 0x08, 0x00, 0x09, 0x00, 0x00, 0x00
        /*0020*/ 	.byte	0x00, 0x00, 0x00, 0x00


//--------------------- .nv.info._Z11RangeKerneliiiPi --------------------------
	.section	.nv.info._Z11RangeKerneliiiPi,"",@"SHT_CUDA_INFO"
	.sectionflags	@""
	.align	4


	//----- nvinfo : EIATTR_CUDA_API_VERSION
	.align		4
        /*0000*/ 	.byte	0x04, 0x37
        /*0002*/ 	.short	(.L_7 - .L_6)
.L_6:
        /*0004*/ 	.word	0x00000082


	//----- nvinfo : EIATTR_KPARAM_INFO
	.align		4
.L_7:
        /*0008*/ 	.byte	0x04, 0x17
        /*000a*/ 	.short	(.L_9 - .L_8)
.L_8:
        /*000c*/ 	.word	0x00000000
        /*0010*/ 	.short	0x0003
        /*0012*/ 	.short	0x0010
        /*0014*/ 	.byte	0x00, 0xf5, 0x21, 0x00


	//----- nvinfo : EIATTR_KPARAM_INFO
	.align		4
.L_9:
        /*0018*/ 	.byte	0x04, 0x17
        /*001a*/ 	.short	(.L_11 - .L_10)
.L_10:
        /*001c*/ 	.word	0x00000000
        /*0020*/ 	.short	0x0002
        /*0022*/ 	.short	0x0008
        /*0024*/ 	.byte	0x00, 0xf0, 0x11, 0x00


	//----- nvinfo : EIATTR_KPARAM_INFO
	.align		4
.L_11:
        /*0028*/ 	.byte	0x04, 0x17
        /*002a*/ 	.short	(.L_13 - .L_12)
.L_12:
        /*002c*/ 	.word	0x00000000
        /*0030*/ 	.short	0x0001
        /*0032*/ 	.short	0x0004
        /*0034*/ 	.byte	0x00, 0xf0, 0x11, 0x00


	//----- nvinfo : EIATTR_KPARAM_INFO
	.align		4
.L_13:
        /*0038*/ 	.byte	0x04, 0x17
        /*003a*/ 	.short	(.L_15 - .L_14)
.L_14:
        /*003c*/ 	.word	0x00000000
        /*0040*/ 	.short	0x0000
        /*0042*/ 	.short	0x0000
        /*0044*/ 	.byte	0x00, 0xf0, 0x11, 0x00


	//----- nvinfo : EIATTR_SPARSE_MMA_MASK
	.align		4
.L_15:
        /*0048*/ 	.byte	0x03, 0x50
        /*004a*/ 	.short	0x0000


	//----- nvinfo : EIATTR_MAXREG_COUNT
	.align		4
        /*004c*/ 	.byte	0x03, 0x1b
        /*004e*/ 	.short	0x00ff


	//----- nvinfo : EIATTR_MERCURY_ISA_VERSION
	.align		4
        /*0050*/ 	.byte	0x03, 0x5f
        /*0052*/ 	.short	0x0101


	//----- nvinfo : EIATTR_VRC_CTA_INIT_COUNT
	.align		4
        /*0054*/ 	.byte	0x02, 0x4a
	.zero		1
	.zero		1


	//----- nvinfo : EIATTR_EXIT_INSTR_OFFSETS
	.align		4
        /*0058*/ 	.byte	0x04, 0x1c
        /*005a*/ 	.short	(.L_17 - .L_16)


	//   ....[0]....
.L_16:
        /*005c*/ 	.word	0x00000030


	//   ....[1]....
        /*0060*/ 	.word	0x00000090


	//   ....[2]....
        /*0064*/ 	.word	0x00000160


	//----- nvinfo : EIATTR_CRS_STACK_SIZE
	.align		4
.L_17:
        /*0068*/ 	.byte	0x04, 0x1e
        /*006a*/ 	.short	(.L_19 - .L_18)
.L_18:
        /*006c*/ 	.word	0x00000000


	//----- nvinfo : EIATTR_CBANK_PARAM_SIZE
	.align		4
.L_19:
        /*0070*/ 	.byte	0x03, 0x19
        /*0072*/ 	.short	0x0018


	//----- nvinfo : EIATTR_PARAM_CBANK
	.align		4
        /*0074*/ 	.byte	0x04, 0x0a
        /*0076*/ 	.short	(.L_21 - .L_20)
	.align		4
.L_20:
        /*0078*/ 	.word	index@(.nv.constant0._Z11RangeKerneliiiPi)
        /*007c*/ 	.short	0x0380
        /*007e*/ 	.short	0x0018


	//----- nvinfo : EIATTR_SW_WAR
	.align		4
.L_21:
        /*0080*/ 	.byte	0x04, 0x36
        /*0082*/ 	.short	(.L_23 - .L_22)
.L_22:
        /*0084*/ 	.word	0x00000008
.L_23:


//--------------------- .nv.callgraph             --------------------------
	.section	.nv.callgraph,"",@"SHT_CUDA_CALLGRAPH"
	.align	4
	.sectionentsize	8
	.align		4
        /*0000*/ 	.word	0x00000000
	.align		4
        /*0004*/ 	.word	0xffffffff
	.align		4
        /*0008*/ 	.word	0x00000000
	.align		4
        /*000c*/ 	.word	0xfffffffe
	.align		4
        /*0010*/ 	.word	0x00000000
	.align		4
        /*0014*/ 	.word	0xfffffffd
	.align		4
        /*0018*/ 	.word	0x00000000
	.align		4
        /*001c*/ 	.word	0xfffffffc


//--------------------- .text._Z11RangeKerneliiiPi --------------------------
	.section	.text._Z11RangeKerneliiiPi,"ax",@progbits
	.align	128
        .global         _Z11RangeKerneliiiPi
        .type           _Z11RangeKerneliiiPi,@function
        .size           _Z11RangeKerneliiiPi,(.L_x_2 - _Z11RangeKerneliiiPi)
        .other          _Z11RangeKerneliiiPi,@"STO_CUDA_ENTRY STV_DEFAULT"
_Z11RangeKerneliiiPi:
.text._Z11RangeKerneliiiPi:
[----:B------:R-:W-:Y:S08]  /*0000*/  LDC R1, c[0x0][0x37c] ;  /* 0x0000df00ff017b82 */ /* 0x000ff00000000800 */
[----:B------:R-:W0:Y:S02]  /*0010*/  LDC R11, c[0x0][0x380] ;  /* 0x0000e000ff0b7b82 */ /* 0x000e240000000800 */
[----:B0-----:R-:W-:-:S13]  /*0020*/  ISETP.GE.AND P0, PT, R11, 0x1, PT ;  /* 0x000000010b00780c */ /* 0x001fda0003f06270 */
[----:B------:R-:W-:Y:S05]  /*0030*/  @!P0 EXIT ;  /* 0x000000000000894d */ /* 0x000fea0003800000 */
[----:B------:R-:W0:Y:S01]  /*0040*/  S2R R0, SR_TID.X ;  /* 0x0000000000007919 */ /* 0x000e220000002100 */
[----:B------:R-:W0:Y:S08]  /*0050*/  S2UR UR4, SR_CTAID.X ;  /* 0x00000000000479c3 */ /* 0x000e300000002500 */
[----:B------:R-:W0:Y:S02]  /*0060*/  LDC R7, c[0x0][0x360] ;  /* 0x0000d800ff077b82 */ /* 0x000e240000000800 */
[----:B0-----:R-:W-:-:S05]  /*0070*/  IMAD R0, R7, UR4, R0 ;  /* 0x0000000407007c24 */ /* 0x001fca000f8e0200 */
[----:B------:R-:W-:-:S13]  /*0080*/  ISETP.GE.AND P0, PT, R0, R11, PT ;  /* 0x0000000b0000720c */ /* 0x000fda0003f06270 */
[----:B------:R-:W-:Y:S05]  /*0090*/  @P0 EXIT ;  /* 0x000000000000094d */ /* 0x000fea0003800000 */
[----:B------:R-:W0:Y:S01]  /*00a0*/  LDC R13, c[0x0][0x384] ;  /* 0x0000e100ff0d7b82 */ /* 0x000e220000000800 */
[----:B------:R-:W1:Y:S01]  /*00b0*/  LDCU UR4, c[0x0][0x370] ;  /* 0x00006e00ff0477ac */ /* 0x000e620008000800 */
[----:B------:R-:W2:Y:S06]  /*00c0*/  LDCU.64 UR6, c[0x0][0x358] ;  /* 0x00006b00ff0677ac */ /* 0x000eac0008000a00 */
[----:B------:R-:W3:Y:S01]  /*00d0*/  LDC.64 R4, c[0x0][0x390] ;  /* 0x0000e400ff047b82 */ /* 0x000ee20000000a00 */
[----:B------:R-:W4:Y:S01]  /*00e0*/  LDCU UR5, c[0x0][0x388] ;  /* 0x00007100ff0577ac */ /* 0x000f220008000800 */
[----:B-1----:R-:W-:-:S07]  /*00f0*/  IMAD R7, R7, UR4, RZ ;  /* 0x0000000407077c24 */ /* 0x002fce000f8e02ff */
.L_x_0:
[C---:B0---4-:R-:W-:Y:S02]  /*0100*/  IMAD R9, R0.reuse, UR5, R13 ;  /* 0x0000000500097c24 */ /* 0x051fe4000f8e020d */
[----:B---3--:R-:W-:Y:S01]  /*0110*/  IMAD.WIDE R2, R0, 0x4, R4 ;  /* 0x0000000400027825 */ /* 0x008fe200078e0204 */
[----:B------:R-:W-:-:S04]  /*0120*/  IADD3 R0, PT, PT, R7, R0, RZ ;  /* 0x0000000007007210 */ /* 0x000fc80007ffe0ff */
[----:B--2---:R1:W-:Y:S01]  /*0130*/  STG.E desc[UR6][R2.64], R9 ;  /* 0x0000000902007986 */ /* 0x0043e2000c101906 */
[----:B------:R-:W-:-:S13]  /*0140*/  ISETP.GE.AND P0, PT, R0, R11, PT ;  /* 0x0000000b0000720c */ /* 0x000fda0003f06270 */
[----:B-1----:R-:W-:Y:S05]  /*0150*/  @!P0 BRA `(.L_x_0) ;  /* 0xfffffffc00e88947 */ /* 0x002fea000383ffff */
[----:B------:R-:W-:Y:S05]  /*0160*/  EXIT ;  /* 0x000000000000794d */ /* 0x000fea0003800000 */
.L_x_1:
[----:B------:R-:W-:-:S00]  /*0170*/  BRA `(.L_x_1) ;  /* 0xfffffffc00fc7947 */ /* 0x000fc0000383ffff */
[----:B------:R-:W-:-:S00]  /*0180*/  NOP ;  /* 0x0000000000007918 */ /* 0x000fc00000000000 */
[----:B------:R-:W-:-:S00]  /*0190*/  NOP ;  /* 0x0000000000007918 */ /* 0x000fc00000000000 */
[----:B------:R-:W-:-:S00]  /*01a0*/  NOP ;  /* 0x0000000000007918 */ /* 0x000fc00000000000 */
[----:B------:R-:W-:-:S00]  /*01b0*/  NOP ;  /* 0x0000000000007918 */ /* 0x000fc00000000000 */
[----:B------:R-:W-:-:S00]  /*01c0*/  NOP ;  /* 0x0000000000007918 */ /* 0x000fc00000000000 */
[----:B------:R-:W-:-:S00]  /*01d0*/  NOP ;  /* 0x0000000000007918 */ /* 0x000fc00000000000 */
[----:B------:R-:W-:-:S00]  /*01e0*/  NOP ;  /* 0x0000000000007918 */ /* 0x000fc00000000000 */
[----:B------:R-:W-:-:S00]  /*01f0*/  NOP ;  /* 0x0000000000007918 */ /* 0x000fc00000000000 */
.L_x_2:


//--------------------- .nv.shared.reserved.0     --------------------------
	.section	.nv.shared.reserved.0,"aw",@nobits
	.weak		__nv_reservedSMEM_offset_0_alias
	.size		__nv_reservedSMEM_offset_0_alias, 0, 64
	.other		__nv_reservedSMEM_offset_0_alias,@"STO_CUDA_RESERVED_SHARED STV_DEFAULT"
__nv_reservedSMEM_offset_0_alias:
	.zero		0
	.zero		64


//--------------------- .nv.constant0._Z11RangeKerneliiiPi --------------------------
	.section	.nv.constant0._Z11RangeKerneliiiPi,"a",@progbits
	.sectionflags	@""
	.align	4
.nv.constant0._Z11RangeKerneliiiPi:
	.zero		920


//--------------------- SYMBOLS --------------------------

	.type		.nv.reservedSmem.offset0,@object
	.size		.nv.reservedSmem.offset0,0x4
